	.headerflags	@"EF_CUDA_TEXMODE_UNIFIED EF_CUDA_64BIT_ADDRESS EF_CUDA_ACCELERATORS EF_CUDA_SM90 EF_CUDA_VIRTUAL_SM(EF_CUDA_SM90)"
	.elftype	@"ET_EXEC"


//--------------------- .nv.info                  --------------------------
	.section	.nv.info,"",@"SHT_CUDA_INFO"
	.align	4


	//----- nvinfo : EIATTR_REGCOUNT
	.align		4
        /*0000*/ 	.byte	0x04, 0x2f
        /*0002*/ 	.short	(.L_3 - .L_2)
	.align		4
.L_2:
        /*0004*/ 	.word	index@(triton_poi_fused__native_batch_norm_legit_no_training_convolution_relu_1)
        /*0008*/ 	.word	0x00000020


	//----- nvinfo : EIATTR_MIN_STACK_SIZE
	.align		4
.L_3:
        /*000c*/ 	.byte	0x04, 0x12
        /*000e*/ 	.short	(.L_5 - .L_4)
	.align		4
.L_4:
        /*0010*/ 	.word	index@(triton_poi_fused__native_batch_norm_legit_no_training_convolution_relu_1)
        /*0014*/ 	.word	0x00000000


	//----- nvinfo : EIATTR_FRAME_SIZE
	.align		4
.L_5:
        /*0018*/ 	.byte	0x04, 0x11
        /*001a*/ 	.short	(.L_7 - .L_6)
	.align		4
.L_6:
        /*001c*/ 	.word	index@(triton_poi_fused__native_batch_norm_legit_no_training_convolution_relu_1)
        /*0020*/ 	.word	0x00000000


	//----- nvinfo : EIATTR_MIN_STACK_SIZE
	.align		4
.L_7:
        /*0024*/ 	.byte	0x04, 0x12
        /*0026*/ 	.short	(.L_9 - .L_8)
	.align		4
.L_8:
        /*0028*/ 	.word	index@(triton_poi_fused__native_batch_norm_legit_no_training_convolution_relu_1)
        /*002c*/ 	.word	0x00000000
.L_9:


//--------------------- .nv.info.triton_poi_fused__native_batch_norm_legit_no_training_convolution_relu_1 --------------------------
	.section	.nv.info.triton_poi_fused__native_batch_norm_legit_no_training_convolution_relu_1,"",@"SHT_CUDA_INFO"
	.sectionflags	@""
	.align	4


	//----- nvinfo : EIATTR_CUDA_API_VERSION
	.align		4
        /*0000*/ 	.byte	0x04, 0x37
        /*0002*/ 	.short	(.L_11 - .L_10)
.L_10:
        /*0004*/ 	.word	0x0000007c


	//----- nvinfo : EIATTR_KPARAM_INFO
	.align		4
.L_11:
        /*0008*/ 	.byte	0x04, 0x17
        /*000a*/ 	.short	(.L_13 - .L_12)
.L_12:
        /*000c*/ 	.word	0x00000000
        /*0010*/ 	.short	0x0007
        /*0012*/ 	.short	0x0038
        /*0014*/ 	.byte	0x00, 0xf0, 0x11, 0x00


	//----- nvinfo : EIATTR_KPARAM_INFO
	.align		4
.L_13:
        /*0018*/ 	.byte	0x04, 0x17
        /*001a*/ 	.short	(.L_15 - .L_14)
.L_14:
        /*001c*/ 	.word	0x00000000
        /*0020*/ 	.short	0x0006
        /*0022*/ 	.short	0x0030
        /*0024*/ 	.byte	0x00, 0xf4, 0x21, 0x00


	//----- nvinfo : EIATTR_KPARAM_INFO
	.align		4
.L_15:
        /*0028*/ 	.byte	0x04, 0x17
        /*002a*/ 	.short	(.L_17 - .L_16)
.L_16:
        /*002c*/ 	.word	0x00000000
        /*0030*/ 	.short	0x0005
        /*0032*/ 	.short	0x0028
        /*0034*/ 	.byte	0x00, 0xf4, 0x21, 0x00


	//----- nvinfo : EIATTR_KPARAM_INFO
	.align		4
.L_17:
        /*0038*/ 	.byte	0x04, 0x17
        /*003a*/ 	.short	(.L_19 - .L_18)
.L_18:
        /*003c*/ 	.word	0x00000000
        /*0040*/ 	.short	0x0004
        /*0042*/ 	.short	0x0020
        /*0044*/ 	.byte	0x00, 0xf4, 0x21, 0x00


	//----- nvinfo : EIATTR_KPARAM_INFO
	.align		4
.L_19:
        /*0048*/ 	.byte	0x04, 0x17
        /*004a*/ 	.short	(.L_21 - .L_20)
.L_20:
        /*004c*/ 	.word	0x00000000
        /*0050*/ 	.short	0x0003
        /*0052*/ 	.short	0x0018
        /*0054*/ 	.byte	0x00, 0xf4, 0x21, 0x00


	//----- nvinfo : EIATTR_KPARAM_INFO
	.align		4
.L_21:
        /*0058*/ 	.byte	0x04, 0x17
        /*005a*/ 	.short	(.L_23 - .L_22)
.L_22:
        /*005c*/ 	.word	0x00000000
        /*0060*/ 	.short	0x0002
        /*0062*/ 	.short	0x0010
        /*0064*/ 	.byte	0x00, 0xf4, 0x21, 0x00


	//----- nvinfo : EIATTR_KPARAM_INFO
	.align		4
.L_23:
        /*0068*/ 	.byte	0x04, 0x17
        /*006a*/ 	.short	(.L_25 - .L_24)
.L_24:
        /*006c*/ 	.word	0x00000000
        /*0070*/ 	.short	0x0001
        /*0072*/ 	.short	0x0008
        /*0074*/ 	.byte	0x00, 0xf4, 0x21, 0x00


	//----- nvinfo : EIATTR_KPARAM_INFO
	.align		4
.L_25:
        /*0078*/ 	.byte	0x04, 0x17
        /*007a*/ 	.short	(.L_27 - .L_26)
.L_26:
        /*007c*/ 	.word	0x00000000
        /*0080*/ 	.short	0x0000
        /*0082*/ 	.short	0x0000
        /*0084*/ 	.byte	0x00, 0xf4, 0x21, 0x00


	//----- nvinfo : EIATTR_SPARSE_MMA_MASK
	.align		4
.L_27:
        /*0088*/ 	.byte	0x03, 0x50
        /*008a*/ 	.short	0x0000


	//----- nvinfo : EIATTR_MAXREG_COUNT
	.align		4
        /*008c*/ 	.byte	0x03, 0x1b
        /*008e*/ 	.short	0x00ff


	//----- nvinfo : EIATTR_EXIT_INSTR_OFFSETS
	.align		4
        /*0090*/ 	.byte	0x04, 0x1c
        /*0092*/ 	.short	(.L_29 - .L_28)


	//   ....[0]....
.L_28:
        /*0094*/ 	.word	0x000007b0


	//----- nvinfo : EIATTR_REQNTID
	.align		4
.L_29:
        /*0098*/ 	.byte	0x04, 0x10
        /*009a*/ 	.short	(.L_31 - .L_30)
.L_30:
        /*009c*/ 	.word	0x00000080
        /*00a0*/ 	.word	0x00000001
        /*00a4*/ 	.word	0x00000001


	//----- nvinfo : EIATTR_CBANK_PARAM_SIZE
	.align		4
.L_31:
        /*00a8*/ 	.byte	0x03, 0x19
        /*00aa*/ 	.short	0x003c


	//----- nvinfo : EIATTR_PARAM_CBANK
	.align		4
        /*00ac*/ 	.byte	0x04, 0x0a
        /*00ae*/ 	.short	(.L_33 - .L_32)
	.align		4
.L_32:
        /*00b0*/ 	.word	index@(.nv.constant0.triton_poi_fused__native_batch_norm_legit_no_training_convolution_relu_1)
        /*00b4*/ 	.short	0x0210
        /*00b6*/ 	.short	0x003c


	//----- nvinfo : EIATTR_SW_WAR
	.align		4
.L_33:
        /*00b8*/ 	.byte	0x04, 0x36
        /*00ba*/ 	.short	(.L_35 - .L_34)
.L_34:
        /*00bc*/ 	.word	0x00000008
.L_35:


//--------------------- .nv.callgraph             --------------------------
	.section	.nv.callgraph,"",@"SHT_CUDA_CALLGRAPH"
	.align	4
	.sectionentsize	8
	.align		4
        /*0000*/ 	.word	0x00000000
	.align		4
        /*0004*/ 	.word	0xffffffff
	.align		4
        /*0008*/ 	.word	0x00000000
	.align		4
        /*000c*/ 	.word	0xfffffffe
	.align		4
        /*0010*/ 	.word	0x00000000
	.align		4
        /*0014*/ 	.word	0xfffffffd
	.align		4
        /*0018*/ 	.word	0x00000000
	.align		4
        /*001c*/ 	.word	0xfffffffc


//--------------------- .nv.constant4             --------------------------
	.section	.nv.constant4,"a",@progbits
	.align	8
	.align		8
.nv.constant4:
        /*0000*/ 	.dword	_$_str
	.align		8
        /*0008*/ 	.dword	_$_str_$_2


//--------------------- .text.triton_poi_fused__native_batch_norm_legit_no_training_convolution_relu_1 --------------------------
	.section	.text.triton_poi_fused__native_batch_norm_legit_no_training_convolution_relu_1,"ax",@progbits
	.align	128
        .global         triton_poi_fused__native_batch_norm_legit_no_training_convolution_relu_1
        .type           triton_poi_fused__native_batch_norm_legit_no_training_convolution_relu_1,@function
        .size           triton_poi_fused__native_batch_norm_legit_no_training_convolution_relu_1,(.L_x_1 - triton_poi_fused__native_batch_norm_legit_no_training_convolution_relu_1)
        .other          triton_poi_fused__native_batch_norm_legit_no_training_convolution_relu_1,@"STO_CUDA_ENTRY STV_DEFAULT"
triton_poi_fused__native_batch_norm_legit_no_training_convolution_relu_1:
.text.triton_poi_fused__native_batch_norm_legit_no_training_convolution_relu_1:
[----:B------:R-:W-:Y:S01]  /*0000*/  LDC R1, c[0x0][0x28] ;  /* 0x00000a00ff017b82 */ /* 0x000fe20000000800 */
[----:B------:R-:W1:Y:S01]  /*0010*/  S2R R0, SR_TID.X ;  /* 0x0000000000007919 */ /* 0x000e620000002100 */
[----:B------:R-:W-:-:S06]  /*0020*/  ULDC.64 UR4, c[0x0][0x208] ;  /* 0x0000820000047ab9 */ /* 0x000fcc0000000a00 */
[----:B------:R-:W2:Y:S01]  /*0030*/  LDC.64 R28, c[0x0][0x218] ;  /* 0x00008600ff1c7b82 */ /* 0x000ea20000000a00 */
[----:B------:R-:W3:Y:S07]  /*0040*/  S2R R5, SR_CTAID.X ;  /* 0x0000000000057919 */ /* 0x000eee0000002500 */
[----:B------:R-:W4:Y:S08]  /*0050*/  LDC.64 R26, c[0x0][0x220] ;  /* 0x00008800ff1a7b82 */ /* 0x000f300000000a00 */
[----:B------:R-:W5:Y:S01]  /*0060*/  LDC.64 R22, c[0x0][0x230] ;  /* 0x00008c00ff167b82 */ /* 0x000f620000000a00 */
[----:B-1----:R-:W-:-:S02]  /*0070*/  SHF.L.U32 R0, R0, 0x2, RZ ;  /* 0x0000000200007819 */ /* 0x002fc400000006ff */
[----:B---3--:R-:W-:Y:S02]  /*0080*/  SHF.R.S32.HI R3, RZ, 0x15, R5 ;  /* 0x00000015ff037819 */ /* 0x008fe40000011405 */
[----:B------:R-:W-:Y:S02]  /*0090*/  LOP3.LUT R0, R0, 0x1fc, RZ, 0xc0, !PT ;  /* 0x000001fc00007812 */ /* 0x000fe400078ec0ff */
[----:B------:R-:W-:Y:S02]  /*00a0*/  SGXT R3, R3, 0x1 ;  /* 0x000000010303781a */ /* 0x000fe40000000200 */
[----:B------:R-:W-:Y:S02]  /*00b0*/  LEA R0, R5, R0, 0xa ;  /* 0x0000000005007211 */ /* 0x000fe400078e50ff */
[----:B------:R-:W1:Y:S02]  /*00c0*/  LDC.64 R4, c[0x0][0x228] ;  /* 0x00008a00ff047b82 */ /* 0x000e640000000a00 */
[----:B------:R-:W-:-:S04]  /*00d0*/  LEA.HI R3, R3, R0, RZ, 0xf ;  /* 0x0000000003037211 */ /* 0x000fc800078f78ff */
[----:B------:R-:W-:Y:S02]  /*00e0*/  SHF.R.S32.HI R9, RZ, 0xf, R3 ;  /* 0x0000000fff097819 */ /* 0x000fe40000011403 */
[----:B------:R-:W-:Y:S02]  /*00f0*/  IADD3 R3, R3, 0x200, RZ ;  /* 0x0000020003037810 */ /* 0x000fe40007ffe0ff */
[----:B------:R-:W-:Y:S02]  /*0100*/  LEA.HI R2, R9, R9, RZ, 0x7 ;  /* 0x0000000909027211 */ /* 0x000fe400078f38ff */
[----:B------:R-:W-:Y:S02]  /*0110*/  SHF.R.S32.HI R3, RZ, 0xf, R3 ;  /* 0x0000000fff037819 */ /* 0x000fe40000011403 */
[----:B------:R-:W-:Y:S02]  /*0120*/  LOP3.LUT R2, R2, 0xffffff80, RZ, 0xc0, !PT ;  /* 0xffffff8002027812 */ /* 0x000fe400078ec0ff */
[----:B------:R-:W-:-:S02]  /*0130*/  LEA.HI R6, R3, R3, RZ, 0x7 ;  /* 0x0000000303067211 */ /* 0x000fc400078f38ff */
[----:B------:R-:W-:Y:S02]  /*0140*/  IADD3 R9, R9, -R2, RZ ;  /* 0x8000000209097210 */ /* 0x000fe40007ffe0ff */
[----:B------:R-:W-:-:S04]  /*0150*/  LOP3.LUT R6, R6, 0xffffff80, RZ, 0xc0, !PT ;  /* 0xffffff8006067812 */ /* 0x000fc800078ec0ff */
[----:B------:R-:W-:Y:S01]  /*0160*/  IADD3 R3, R3, -R6, RZ ;  /* 0x8000000603037210 */ /* 0x000fe20007ffe0ff */
[--C-:B-1----:R-:W-:Y:S01]  /*0170*/  IMAD.WIDE R12, R9, 0x4, R4.reuse ;  /* 0x00000004090c7825 */ /* 0x102fe200078e0204 */
[----:B------:R-:W1:Y:S03]  /*0180*/  LDC.64 R6, c[0x0][0x210] ;  /* 0x00008400ff067b82 */ /* 0x000e660000000a00 */
[----:B------:R-:W-:Y:S01]  /*0190*/  IMAD.WIDE R24, R3, 0x4, R4 ;  /* 0x0000000403187825 */ /* 0x000fe200078e0204 */
[----:B------:R-:W3:Y:S04]  /*01a0*/  LDG.E.EL R21, desc[UR4][R12.64] ;  /* 0x000000040c157981 */ /* 0x000ee8000c2e1900 */
[----:B------:R-:W5:Y:S01]  /*01b0*/  LDC.64 R4, c[0x0][0x238] ;  /* 0x00008e00ff047b82 */ /* 0x000f620000000a00 */
[----:B------:R-:W3:Y:S01]  /*01c0*/  LDG.E.EL R24, desc[UR4][R24.64] ;  /* 0x0000000418187981 */ /* 0x000ee2000c2e1900 */
[----:B--2---:R-:W-:-:S05]  /*01d0*/  IMAD.WIDE R10, R9, 0x4, R28 ;  /* 0x00000004090a7825 */ /* 0x004fca00078e021c */
[----:B------:R4:W2:Y:S01]  /*01e0*/  LDG.E.EL R19, desc[UR4][R10.64] ;  /* 0x000000040a137981 */ /* 0x0008a2000c2e1900 */
[----:B-1----:R-:W-:-:S04]  /*01f0*/  IMAD.WIDE R6, R0, 0x4, R6 ;  /* 0x0000000400067825 */ /* 0x002fc800078e0206 */
[C---:B----4-:R-:W-:Y:S01]  /*0200*/  IMAD.WIDE R10, R9.reuse, 0x4, R26 ;  /* 0x00000004090a7825 */ /* 0x050fe200078e021a */
[----:B------:R-:W2:Y:S04]  /*0210*/  LDG.E.128 R12, desc[UR4][R6.64] ;  /* 0x00000004060c7981 */ /* 0x000ea8000c1e1d00 */
[----:B------:R-:W4:Y:S01]  /*0220*/  LDG.E.EL R18, desc[UR4][R10.64] ;  /* 0x000000040a127981 */ /* 0x000f22000c2e1900 */
[----:B-----5:R-:W-:-:S04]  /*0230*/  IMAD.WIDE R16, R9, 0x4, R22 ;  /* 0x0000000409107825 */ /* 0x020fc800078e0216 */
[----:B0-----:R-:W-:Y:S02]  /*0240*/  IMAD.WIDE R8, R9, 0x4, R4 ;  /* 0x0000000409087825 */ /* 0x001fe400078e0204 */
[----:B------:R-:W5:Y:S02]  /*0250*/  LDG.E.EL R17, desc[UR4][R16.64] ;  /* 0x0000000410117981 */ /* 0x000f64000c2e1900 */
[C---:B------:R-:W-:Y:S02]  /*0260*/  IMAD.WIDE R28, R3.reuse, 0x4, R28 ;  /* 0x00000004031c7825 */ /* 0x040fe400078e021c */
[----:B------:R-:W5:Y:S02]  /*0270*/  LDG.E.EL R20, desc[UR4][R8.64] ;  /* 0x0000000408147981 */ /* 0x000f64000c2e1900 */
[C---:B------:R-:W-:Y:S02]  /*0280*/  IMAD.WIDE R26, R3.reuse, 0x4, R26 ;  /* 0x00000004031a7825 */ /* 0x040fe400078e021a */
[----:B------:R0:W5:Y:S04]  /*0290*/  LDG.E.EL R16, desc[UR4][R28.64] ;  /* 0x000000041c107981 */ /* 0x000168000c2e1900 */
[----:B------:R-:W5:Y:S01]  /*02a0*/  LDG.E.128 R8, desc[UR4][R6.64+0x800] ;  /* 0x0008000406087981 */ /* 0x000f62000c1e1d00 */
[----:B------:R-:W-:-:S03]  /*02b0*/  IMAD.WIDE R4, R3, 0x4, R4 ;  /* 0x0000000403047825 */ /* 0x000fc600078e0204 */
[----:B------:R-:W5:Y:S01]  /*02c0*/  LDG.E.EL R2, desc[UR4][R26.64] ;  /* 0x000000041a027981 */ /* 0x000f62000c2e1900 */
[----:B------:R-:W-:-:S03]  /*02d0*/  IMAD.WIDE R22, R3, 0x4, R22 ;  /* 0x0000000403167825 */ /* 0x000fc600078e0216 */
[----:B------:R-:W5:Y:S04]  /*02e0*/  LDG.E.EL R4, desc[UR4][R4.64] ;  /* 0x0000000404047981 */ /* 0x000f68000c2e1900 */
[----:B------:R1:W5:Y:S01]  /*02f0*/  LDG.E.EL R3, desc[UR4][R22.64] ;  /* 0x0000000416037981 */ /* 0x000362000c2e1900 */
[----:B---3--:R-:W-:Y:S01]  /*0300*/  FADD R21, R21, 9.9999997473787516356e-06 ;  /* 0x3727c5ac15157421 */ /* 0x008fe20000000000 */
[----:B------:R-:W-:-:S03]  /*0310*/  FADD R24, R24, 9.9999997473787516356e-06 ;  /* 0x3727c5ac18187421 */ /* 0x000fc60000000000 */
[----:B------:R-:W3:Y:S08]  /*0320*/  MUFU.SQRT R25, R21 ;  /* 0x0000001500197308 */ /* 0x000ef00000002000 */
[----:B0-----:R-:W0:Y:S01]  /*0330*/  MUFU.SQRT R28, R24 ;  /* 0x00000018001c7308 */ /* 0x001e220000002000 */
[C---:B---3--:R-:W-:Y:S02]  /*0340*/  FSETP.GT.AND P0, PT, R25.reuse, 8.50705917302346158658e+37, PT ;  /* 0x7e8000001900780b */ /* 0x048fe40003f04000 */
[----:B------:R-:W-:-:S02]  /*0350*/  FSETP.GEU.AND P2, PT, R25, 1.175494350822287508e-38, PT ;  /* 0x008000001900780b */ /* 0x000fc40003f4e000 */
[C---:B0-----:R-:W-:Y:S02]  /*0360*/  FSETP.GT.AND P1, PT, R28.reuse, 8.50705917302346158658e+37, PT ;  /* 0x7e8000001c00780b */ /* 0x041fe40003f24000 */
[----:B------:R-:W-:-:S07]  /*0370*/  FSETP.GEU.AND P3, PT, R28, 1.175494350822287508e-38, PT ;  /* 0x008000001c00780b */ /* 0x000fce0003f6e000 */
[----:B------:R-:W-:Y:S01]  /*0380*/  @P0 FMUL R25, R25, 0.25 ;  /* 0x3e80000019190820 */ /* 0x000fe20000400000 */
[----:B------:R-:W-:-:S03]  /*0390*/  HFMA2.MMA R24, -RZ, RZ, 1.625, 0 ;  /* 0x3e800000ff187435 */ /* 0x000fc600000001ff */
[----:B------:R-:W-:Y:S01]  /*03a0*/  @!P2 FMUL R25, R25, 16777216 ;  /* 0x4b8000001919a820 */ /* 0x000fe20000400000 */
[----:B------:R-:W-:-:S04]  /*03b0*/  @P1 FMUL R28, R28, 0.25 ;  /* 0x3e8000001c1c1820 */ /* 0x000fc80000400000 */
[----:B------:R-:W-:Y:S01]  /*03c0*/  @!P3 FMUL R28, R28, 16777216 ;  /* 0x4b8000001c1cb820 */ /* 0x000fe20000400000 */
[----:B------:R-:W0:Y:S01]  /*03d0*/  MUFU.RCP R25, R25 ;  /* 0x0000001900197308 */ /* 0x000e220000001000 */
[----:B-1----:R-:W-:-:S07]  /*03e0*/  FSEL R22, R24, 1, P0 ;  /* 0x3f80000018167808 */ /* 0x002fce0000000000 */
[----:B------:R1:W3:Y:S01]  /*03f0*/  MUFU.RCP R5, R28 ;  /* 0x0000001c00057308 */ /* 0x0002e20000001000 */
[----:B------:R-:W-:Y:S01]  /*0400*/  FSEL R24, R24, 1, P1 ;  /* 0x3f80000018187808 */ /* 0x000fe20000800000 */
[----:B------:R-:W-:Y:S01]  /*0410*/  @!P2 FMUL R22, R22, 16777216 ;  /* 0x4b8000001616a820 */ /* 0x000fe20000400000 */
[--C-:B--2---:R-:W-:Y:S01]  /*0420*/  FADD R13, R13, R19.reuse ;  /* 0x000000130d0d7221 */ /* 0x104fe20000000000 */
[--C-:B------:R-:W-:Y:S01]  /*0430*/  FADD R12, R12, R19.reuse ;  /* 0x000000130c0c7221 */ /* 0x100fe20000000000 */
[--C-:B------:R-:W-:Y:S01]  /*0440*/  FADD R14, R14, R19.reuse ;  /* 0x000000130e0e7221 */ /* 0x100fe20000000000 */
[----:B------:R-:W-:Y:S01]  /*0450*/  @!P3 FMUL R24, R24, 16777216 ;  /* 0x4b8000001818b820 */ /* 0x000fe20000400000 */
[----:B------:R-:W-:Y:S01]  /*0460*/  FADD R15, R15, R19 ;  /* 0x000000130f0f7221 */ /* 0x000fe20000000000 */
[----:B0-----:R-:W-:Y:S01]  /*0470*/  FMUL R21, R25, R22 ;  /* 0x0000001619157220 */ /* 0x001fe20000400000 */
[C---:B----4-:R-:W-:Y:S01]  /*0480*/  FADD R22, -R18.reuse, R12 ;  /* 0x0000000c12167221 */ /* 0x050fe20000000100 */
[C---:B------:R-:W-:Y:S01]  /*0490*/  FADD R26, -R18.reuse, R14 ;  /* 0x0000000e121a7221 */ /* 0x040fe20000000100 */
[C---:B-1----:R-:W-:Y:S01]  /*04a0*/  FADD R28, -R18.reuse, R15 ;  /* 0x0000000f121c7221 */ /* 0x042fe20000000100 */
[----:B---3--:R-:W-:Y:S01]  /*04b0*/  FMUL R5, R5, R24 ;  /* 0x0000001805057220 */ /* 0x008fe20000400000 */
[----:B------:R-:W-:-:S02]  /*04c0*/  FADD R24, -R18, R13 ;  /* 0x0000000d12187221 */ /* 0x000fc40000000100 */
[----:B------:R-:W0:Y:S01]  /*04d0*/  LDC.64 R18, c[0x0][0x240] ;  /* 0x00009000ff127b82 */ /* 0x000e220000000a00 */
[C---:B------:R-:W-:Y:S01]  /*04e0*/  FMUL R27, R21.reuse, R22 ;  /* 0x00000016151b7220 */ /* 0x040fe20000400000 */
[C---:B------:R-:W-:Y:S01]  /*04f0*/  FMUL R24, R21.reuse, R24 ;  /* 0x0000001815187220 */ /* 0x040fe20000400000 */
[C---:B------:R-:W-:Y:S01]  /*0500*/  FMUL R23, R21.reuse, R26 ;  /* 0x0000001a15177220 */ /* 0x040fe20000400000 */
[----:B------:R-:W-:Y:S01]  /*0510*/  FMUL R25, R21, R28 ;  /* 0x0000001c15197220 */ /* 0x000fe20000400000 */
[--C-:B-----5:R-:W-:Y:S01]  /*0520*/  FADD R9, R9, R16.reuse ;  /* 0x0000001009097221 */ /* 0x120fe20000000000 */
[--C-:B------:R-:W-:Y:S01]  /*0530*/  FADD R8, R8, R16.reuse ;  /* 0x0000001008087221 */ /* 0x100fe20000000000 */
[--C-:B------:R-:W-:Y:S01]  /*0540*/  FADD R10, R10, R16.reuse ;  /* 0x000000100a0a7221 */ /* 0x100fe20000000000 */
[----:B------:R-:W-:Y:S01]  /*0550*/  FADD R11, R11, R16 ;  /* 0x000000100b0b7221 */ /* 0x000fe20000000000 */
[C-C-:B------:R-:W-:Y:S01]  /*0560*/  FFMA R22, R17.reuse, R24, R20.reuse ;  /* 0x0000001811167223 */ /* 0x140fe20000000014 */
[C-C-:B------:R-:W-:Y:S01]  /*0570*/  FFMA R21, R17.reuse, R27, R20.reuse ;  /* 0x0000001b11157223 */ /* 0x140fe20000000014 */
[C-C-:B------:R-:W-:Y:S01]  /*0580*/  FFMA R23, R17.reuse, R23, R20.reuse ;  /* 0x0000001711177223 */ /* 0x140fe20000000014 */
[----:B------:R-:W-:Y:S01]  /*0590*/  FFMA R17, R17, R25, R20 ;  /* 0x0000001911117223 */ /* 0x000fe20000000014 */
[C---:B------:R-:W-:Y:S01]  /*05a0*/  FADD R20, -R2.reuse, R9 ;  /* 0x0000000902147221 */ /* 0x040fe20000000100 */
[C---:B------:R-:W-:Y:S01]  /*05b0*/  FADD R16, -R2.reuse, R8 ;  /* 0x0000000802107221 */ /* 0x040fe20000000100 */
[C---:B------:R-:W-:Y:S01]  /*05c0*/  FADD R24, -R2.reuse, R10 ;  /* 0x0000000a02187221 */ /* 0x040fe20000000100 */
[----:B------:R-:W-:Y:S01]  /*05d0*/  FADD R2, -R2, R11 ;  /* 0x0000000b02027221 */ /* 0x000fe20000000100 */
[C---:B------:R-:W-:Y:S01]  /*05e0*/  FMUL R20, R5.reuse, R20 ;  /* 0x0000001405147220 */ /* 0x040fe20000400000 */
[C---:B------:R-:W-:Y:S01]  /*05f0*/  FMUL R29, R5.reuse, R16 ;  /* 0x00000010051d7220 */ /* 0x040fe20000400000 */
[C---:B------:R-:W-:Y:S01]  /*0600*/  FMUL R27, R5.reuse, R24 ;  /* 0x00000018051b7220 */ /* 0x040fe20000400000 */
[----:B------:R-:W-:Y:S01]  /*0610*/  FMUL R25, R5, R2 ;  /* 0x0000000205197220 */ /* 0x000fe20000400000 */
[C-C-:B------:R-:W-:Y:S01]  /*0620*/  FFMA R5, R3.reuse, R20, R4.reuse ;  /* 0x0000001403057223 */ /* 0x140fe20000000004 */
[C-C-:B------:R-:W-:Y:S01]  /*0630*/  FFMA R20, R3.reuse, R29, R4.reuse ;  /* 0x0000001d03147223 */ /* 0x140fe20000000004 */
[C-C-:B------:R-:W-:Y:S01]  /*0640*/  FFMA R24, R3.reuse, R27, R4.reuse ;  /* 0x0000001b03187223 */ /* 0x140fe20000000004 */
[----:B------:R-:W-:Y:S01]  /*0650*/  FFMA R25, R3, R25, R4 ;  /* 0x0000001903197223 */ /* 0x000fe20000000004 */
[----:B------:R-:W-:Y:S01]  /*0660*/  FSETP.GEU.AND P6, PT, R17, RZ, PT ;  /* 0x000000ff1100720b */ /* 0x000fe20003fce000 */
[----:B0-----:R-:W-:Y:S01]  /*0670*/  IMAD.WIDE R2, R0, 0x4, R18 ;  /* 0x0000000400027825 */ /* 0x001fe200078e0212 */
[----:B------:R-:W-:-:S02]  /*0680*/  FSETP.GEU.AND P0, PT, R23, RZ, PT ;  /* 0x000000ff1700720b */ /* 0x000fc40003f0e000 */
[----:B------:R-:W-:Y:S02]  /*0690*/  FSETP.GEU.AND P1, PT, R22, RZ, PT ;  /* 0x000000ff1600720b */ /* 0x000fe40003f2e000 */
[----:B------:R-:W-:Y:S02]  /*06a0*/  FSETP.GEU.AND P2, PT, R21, RZ, PT ;  /* 0x000000ff1500720b */ /* 0x000fe40003f4e000 */
[----:B------:R-:W-:Y:S02]  /*06b0*/  SEL R19, R17, RZ, P6 ;  /* 0x000000ff11137207 */ /* 0x000fe40003000000 */
[----:B------:R-:W-:Y:S02]  /*06c0*/  FSETP.GEU.AND P3, PT, R25, RZ, PT ;  /* 0x000000ff1900720b */ /* 0x000fe40003f6e000 */
[----:B------:R-:W-:Y:S02]  /*06d0*/  FSETP.GEU.AND P4, PT, R24, RZ, PT ;  /* 0x000000ff1800720b */ /* 0x000fe40003f8e000 */
[----:B------:R-:W-:-:S02]  /*06e0*/  FSETP.GEU.AND P5, PT, R5, RZ, PT ;  /* 0x000000ff0500720b */ /* 0x000fc40003fae000 */
[----:B------:R-:W-:Y:S02]  /*06f0*/  FSETP.GEU.AND P6, PT, R20, RZ, PT ;  /* 0x000000ff1400720b */ /* 0x000fe40003fce000 */
[----:B------:R-:W-:Y:S02]  /*0700*/  SEL R18, R23, RZ, P0 ;  /* 0x000000ff17127207 */ /* 0x000fe40000000000 */
[----:B------:R-:W-:Y:S02]  /*0710*/  SEL R17, R22, RZ, P1 ;  /* 0x000000ff16117207 */ /* 0x000fe40000800000 */
[----:B------:R-:W-:Y:S02]  /*0720*/  SEL R16, R21, RZ, P2 ;  /* 0x000000ff15107207 */ /* 0x000fe40001000000 */
[----:B------:R-:W-:Y:S02]  /*0730*/  SEL R23, R25, RZ, P3 ;  /* 0x000000ff19177207 */ /* 0x000fe40001800000 */
[----:B------:R-:W-:-:S02]  /*0740*/  SEL R22, R24, RZ, P4 ;  /* 0x000000ff18167207 */ /* 0x000fc40002000000 */
[----:B------:R-:W-:Y:S02]  /*0750*/  SEL R21, R5, RZ, P5 ;  /* 0x000000ff05157207 */ /* 0x000fe40002800000 */
[----:B------:R-:W-:Y:S01]  /*0760*/  SEL R20, R20, RZ, P6 ;  /* 0x000000ff14147207 */ /* 0x000fe20003000000 */
[----:B------:R-:W-:Y:S04]  /*0770*/  STG.E.128 desc[UR4][R6.64], R12 ;  /* 0x0000000c06007986 */ /* 0x000fe8000c101d04 */
[----:B------:R-:W-:Y:S04]  /*0780*/  STG.E.128 desc[UR4][R6.64+0x800], R8 ;  /* 0x0008000806007986 */ /* 0x000fe8000c101d04 */
[----:B------:R-:W-:Y:S04]  /*0790*/  STG.E.128 desc[UR4][R2.64], R16 ;  /* 0x0000001002007986 */ /* 0x000fe8000c101d04 */
[----:B------:R-:W-:Y:S01]  /*07a0*/  STG.E.128 desc[UR4][R2.64+0x800], R20 ;  /* 0x0008001402007986 */ /* 0x000fe2000c101d04 */
[----:B------:R-:W-:Y:S05]  /*07b0*/  EXIT ;  /* 0x000000000000794d */ /* 0x000fea0003800000 */
.L_x_0:
[----:B------:R-:W-:-:S00]  /*07c0*/  BRA `(.L_x_0) ;  /* 0xfffffffc00fc7947 */ /* 0x000fc0000383ffff */
[----:B------:R-:W-:-:S00]  /*07d0*/  NOP ;  /* 0x0000000000007918 */ /* 0x000fc00000000000 */
        /* <DEDUP_REMOVED lines=10> */
.L_x_1:


//--------------------- .nv.global.init           --------------------------
	.section	.nv.global.init,"aw",@progbits
.nv.global.init:
	.type		_$_str,@object
	.size		_$_str,(_$_str_$_2 - _$_str)
_$_str:
        /*0000*/ 	.byte	0x5f, 0x5f, 0x43, 0x55, 0x44, 0x41, 0x5f, 0x46, 0x54, 0x5a, 0x00
	.type		_$_str_$_2,@object
	.size		_$_str_$_2,(.L_1 - _$_str_$_2)
_$_str_$_2:
        /*000b*/ 	.byte	0x5f, 0x5f, 0x43, 0x55, 0x44, 0x41, 0x5f, 0x50, 0x52, 0x45, 0x43, 0x5f, 0x53, 0x51, 0x52, 0x54
        /*001b*/ 	.byte	0x00
.L_1:


//--------------------- .nv.constant0.triton_poi_fused__native_batch_norm_legit_no_training_convolution_relu_1 --------------------------
	.section	.nv.constant0.triton_poi_fused__native_batch_norm_legit_no_training_convolution_relu_1,"a",@progbits
	.sectionflags	@""
	.align	4
.nv.constant0.triton_poi_fused__native_batch_norm_legit_no_training_convolution_relu_1:
	.zero		588
